//
// Generated by NVIDIA NVVM Compiler
//
// Compiler Build ID: CL-36424714
// Cuda compilation tools, release 13.0, V13.0.88
// Based on NVVM 20.0.0
//

.version 9.0
.target sm_100
.address_size 64

	// .globl	_Z19cuda_kernel_projectPhS_6float3mmi

.visible .entry _Z19cuda_kernel_projectPhS_6float3mmi(
	.param .u64 .ptr .align 1 _Z19cuda_kernel_projectPhS_6float3mmi_param_0,
	.param .u64 .ptr .align 1 _Z19cuda_kernel_projectPhS_6float3mmi_param_1,
	.param .align 4 .b8 _Z19cuda_kernel_projectPhS_6float3mmi_param_2[12],
	.param .u64 _Z19cuda_kernel_projectPhS_6float3mmi_param_3,
	.param .u64 _Z19cuda_kernel_projectPhS_6float3mmi_param_4,
	.param .u32 _Z19cuda_kernel_projectPhS_6float3mmi_param_5
)
{
	.reg .pred 	%p<13>;
	.reg .b16 	%rs<4>;
	.reg .b32 	%r<35>;
	.reg .b32 	%f<22>;
	.reg .b64 	%rd<45>;

	ld.param.f32 	%f3, [_Z19cuda_kernel_projectPhS_6float3mmi_param_2+4];
	ld.param.f32 	%f2, [_Z19cuda_kernel_projectPhS_6float3mmi_param_2];
	ld.param.f32 	%f4, [_Z19cuda_kernel_projectPhS_6float3mmi_param_2+8];
	ld.param.u64 	%rd10, [_Z19cuda_kernel_projectPhS_6float3mmi_param_3];
	ld.param.u32 	%r4, [_Z19cuda_kernel_projectPhS_6float3mmi_param_5];
	setp.leu.f32 	%p2, %f4, 0f00000000;
	@%p2 bra 	$L__BB0_6;
	mov.u32 	%r6, %tid.x;
	mov.u32 	%r7, %ntid.x;
	mov.u32 	%r8, %ctaid.x;
	mad.lo.s32 	%r9, %r8, %r7, %r6;
	mov.u32 	%r10, %tid.y;
	mov.u32 	%r11, %ntid.y;
	mov.u32 	%r12, %ctaid.y;
	mad.lo.s32 	%r13, %r12, %r11, %r10;
	add.s32 	%r15, %r9, 1;
	cvt.rn.f32.s32 	%f5, %r15;
	setp.leu.f32 	%p3, %f2, %f5;
	setp.lt.s32 	%p4, %r9, 2;
	add.s32 	%r16, %r13, 1;
	cvt.rn.f32.u32 	%f6, %r16;
	setp.leu.f32 	%p5, %f3, %f6;
	or.pred  	%p6, %p3, %p5;
	setp.lt.u32 	%p7, %r13, 2;
	cvt.u64.u32 	%rd12, %r13;
	mul.lo.s64 	%rd1, %rd10, %rd12;
	shl.b32 	%r17, %r9, 2;
	add.s32 	%r18, %r17, -4;
	cvt.s64.s32 	%rd13, %r18;
	add.s32 	%r19, %r17, 4;
	cvt.s64.s32 	%rd14, %r19;
	add.s32 	%r20, %r13, -1;
	cvt.u64.u32 	%rd15, %r20;
	cvt.u64.u32 	%rd16, %r17;
	cvt.u64.u32 	%rd17, %r16;
	cvt.s64.s32 	%rd18, %r4;
	add.s64 	%rd2, %rd18, %rd14;
	add.s64 	%rd3, %rd18, %rd13;
	add.s64 	%rd4, %rd1, %rd16;
	add.s64 	%rd5, %rd4, %rd18;
	mad.lo.s64 	%rd19, %rd10, %rd17, %rd16;
	add.s64 	%rd6, %rd19, %rd18;
	mad.lo.s64 	%rd20, %rd10, %rd15, %rd16;
	add.s64 	%rd7, %rd20, %rd18;
	or.pred  	%p8, %p6, %p4;
	or.pred  	%p1, %p8, %p7;
	mov.b32 	%r34, 0;
$L__BB0_2:
	@%p1 bra 	$L__BB0_5;
	add.s32 	%r2, %r34, 1;
	cvt.rn.f32.u32 	%f8, %r2;
	setp.leu.f32 	%p9, %f4, %f8;
	setp.lt.u32 	%p10, %r34, 2;
	or.pred  	%p11, %p9, %p10;
	@%p11 bra 	$L__BB0_5;
	ld.param.u64 	%rd44, [_Z19cuda_kernel_projectPhS_6float3mmi_param_4];
	ld.param.u64 	%rd43, [_Z19cuda_kernel_projectPhS_6float3mmi_param_1];
	ld.param.u64 	%rd42, [_Z19cuda_kernel_projectPhS_6float3mmi_param_0];
	cvt.u64.u32 	%rd21, %r34;
	mul.lo.s64 	%rd22, %rd44, %rd21;
	add.s64 	%rd23, %rd22, %rd1;
	add.s32 	%r21, %r34, -1;
	cvt.s64.s32 	%rd24, %r21;
	cvt.u64.u32 	%rd25, %r2;
	add.s64 	%rd26, %rd4, %rd22;
	cvta.to.global.u64 	%rd27, %rd43;
	add.s64 	%rd28, %rd27, %rd26;
	ld.global.u8 	%rs1, [%rd28];
	cvt.rn.f32.u16 	%f9, %rs1;
	add.s64 	%rd29, %rd2, %rd23;
	cvta.to.global.u64 	%rd30, %rd42;
	add.s64 	%rd31, %rd30, %rd29;
	ld.global.u8 	%r22, [%rd31];
	add.s64 	%rd32, %rd3, %rd23;
	add.s64 	%rd33, %rd30, %rd32;
	ld.global.u8 	%r23, [%rd33];
	sub.s32 	%r24, %r22, %r23;
	cvt.rn.f32.s32 	%f10, %r24;
	mul.f32 	%f11, %f10, 0f3F000000;
	sub.f32 	%f12, %f9, %f11;
	cvt.rzi.u32.f32 	%r25, %f12;
	st.global.u8 	[%rd28], %r25;
	ld.global.u8 	%rs2, [%rd28+1];
	cvt.rn.f32.u16 	%f13, %rs2;
	mad.lo.s64 	%rd34, %rd44, %rd24, %rd5;
	add.s64 	%rd35, %rd30, %rd34;
	ld.global.u8 	%r26, [%rd35];
	mad.lo.s64 	%rd36, %rd44, %rd25, %rd5;
	add.s64 	%rd37, %rd30, %rd36;
	ld.global.u8 	%r27, [%rd37];
	sub.s32 	%r28, %r26, %r27;
	cvt.rn.f32.s32 	%f14, %r28;
	mul.f32 	%f15, %f14, 0f3F000000;
	sub.f32 	%f16, %f13, %f15;
	cvt.rzi.u32.f32 	%r29, %f16;
	st.global.u8 	[%rd28+1], %r29;
	ld.global.u8 	%rs3, [%rd28+2];
	cvt.rn.f32.u16 	%f17, %rs3;
	add.s64 	%rd38, %rd6, %rd22;
	add.s64 	%rd39, %rd30, %rd38;
	ld.global.u8 	%r30, [%rd39];
	add.s64 	%rd40, %rd7, %rd22;
	add.s64 	%rd41, %rd30, %rd40;
	ld.global.u8 	%r31, [%rd41];
	sub.s32 	%r32, %r30, %r31;
	cvt.rn.f32.s32 	%f18, %r32;
	mul.f32 	%f19, %f18, 0f3F000000;
	sub.f32 	%f20, %f17, %f19;
	cvt.rzi.u32.f32 	%r33, %f20;
	st.global.u8 	[%rd28+2], %r33;
$L__BB0_5:
	add.s32 	%r34, %r34, 1;
	cvt.rn.f32.u32 	%f21, %r34;
	setp.gt.f32 	%p12, %f4, %f21;
	@%p12 bra 	$L__BB0_2;
$L__BB0_6:
	ret;

}


// ===== COMPILED SASS (sm_100) =====

	.target	sm_100

	.elftype	@"ET_EXEC"


//--------------------- .note.nv.tkinfo           --------------------------
	.section	.note.nv.tkinfo,"",@"SHT_NOTE"
	.sectionflags	@"SHF_NOTE_NV_TKINFO"
	.tkinfo
        /*0018*/ 	.word	0x00000002
        /*0030*/ 	.string	""
        /*0030*/ 	.string	"ptxas"
        /*0030*/ 	.string	"Cuda compilation tools, release 13.0, V13.0.88"
        /*0030*/ 	.string	"Build cuda_13.0.r13.0/compiler.36424714_0"
        /*0030*/ 	.string	"-arch sm_100 -m 64 "



//--------------------- .note.nv.cuinfo           --------------------------
	.section	.note.nv.cuinfo,"",@"SHT_NOTE"
	.sectionflags	@"SHF_NOTE_NV_CUINFO"
        /*0018*/ 	.short	0x0002
        /*001a*/ 	.short	0x0064
        /*001c*/ 	.short	0x0082
	.zero		2


//--------------------- .nv.info                  --------------------------
	.section	.nv.info,"",@"SHT_CUDA_INFO"
	.align	4


	//----- nvinfo : EIATTR_REGCOUNT
	.align		4
        /*0000*/ 	.byte	0x04, 0x2f
        /*0002*/ 	.short	(.L_1 - .L_0)
	.align		4
.L_0:
        /*0004*/ 	.word	index@(_Z19cuda_kernel_projectPhS_6float3mmi)
        /*0008*/ 	.word	0x0000001e


	//----- nvinfo : EIATTR_FRAME_SIZE
	.align		4
.L_1:
        /*000c*/ 	.byte	0x04, 0x11
        /*000e*/ 	.short	(.L_3 - .L_2)
	.align		4
.L_2:
        /*0010*/ 	.word	index@(_Z19cuda_kernel_projectPhS_6float3mmi)
        /*0014*/ 	.word	0x00000000


	//----- nvinfo : EIATTR_MIN_STACK_SIZE
	.align		4
.L_3:
        /*0018*/ 	.byte	0x04, 0x12
        /*001a*/ 	.short	(.L_5 - .L_4)
	.align		4
.L_4:
        /*001c*/ 	.word	index@(_Z19cuda_kernel_projectPhS_6float3mmi)
        /*0020*/ 	.word	0x00000000
.L_5:


//--------------------- .nv.compat                --------------------------
	.section	.nv.compat,"",@"SHT_CUDA_COMPAT_INFO"
	.align	4
        /*0000*/ 	.byte	0x02, 0x09, 0x00, 0x00, 0x02, 0x02, 0x01, 0x00, 0x02, 0x05, 0x05, 0x00, 0x03, 0x07, 0x01, 0x01
        /*0010*/ 	.byte	0x02, 0x03, 0x00, 0x00, 0x02, 0x06, 0x01, 0x00, 0x04, 0x0b, 0x08, 0x00, 0x09, 0x00, 0x00, 0x00
        /*0020*/ 	.byte	0x00, 0x00, 0x00, 0x00


//--------------------- .nv.info._Z19cuda_kernel_projectPhS_6float3mmi --------------------------
	.section	.nv.info._Z19cuda_kernel_projectPhS_6float3mmi,"",@"SHT_CUDA_INFO"
	.sectionflags	@""
	.align	4


	//----- nvinfo : EIATTR_CUDA_API_VERSION
	.align		4
        /*0000*/ 	.byte	0x04, 0x37
        /*0002*/ 	.short	(.L_7 - .L_6)
.L_6:
        /*0004*/ 	.word	0x00000082


	//----- nvinfo : EIATTR_KPARAM_INFO
	.align		4
.L_7:
        /*0008*/ 	.byte	0x04, 0x17
        /*000a*/ 	.short	(.L_9 - .L_8)
.L_8:
        /*000c*/ 	.word	0x00000000
        /*0010*/ 	.short	0x0005
        /*0012*/ 	.short	0x0030
        /*0014*/ 	.byte	0x00, 0xf0, 0x11, 0x00


	//----- nvinfo : EIATTR_KPARAM_INFO
	.align		4
.L_9:
        /*0018*/ 	.byte	0x04, 0x17
        /*001a*/ 	.short	(.L_11 - .L_10)
.L_10:
        /*001c*/ 	.word	0x00000000
        /*0020*/ 	.short	0x0004
        /*0022*/ 	.short	0x0028
        /*0024*/ 	.byte	0x00, 0xf0, 0x21, 0x00


	//----- nvinfo : EIATTR_KPARAM_INFO
	.align		4
.L_11:
        /*0028*/ 	.byte	0x04, 0x17
        /*002a*/ 	.short	(.L_13 - .L_12)
.L_12:
        /*002c*/ 	.word	0x00000000
        /*0030*/ 	.short	0x0003
        /*0032*/ 	.short	0x0020
        /*0034*/ 	.byte	0x00, 0xf0, 0x21, 0x00


	//----- nvinfo : EIATTR_KPARAM_INFO
	.align		4
.L_13:
        /*0038*/ 	.byte	0x04, 0x17
        /*003a*/ 	.short	(.L_15 - .L_14)
.L_14:
        /*003c*/ 	.word	0x00000000
        /*0040*/ 	.short	0x0002
        /*0042*/ 	.short	0x0010
        /*0044*/ 	.byte	0x00, 0xf0, 0x31, 0x00


	//----- nvinfo : EIATTR_KPARAM_INFO
	.align		4
.L_15:
        /*0048*/ 	.byte	0x04, 0x17
        /*004a*/ 	.short	(.L_17 - .L_16)
.L_16:
        /*004c*/ 	.word	0x00000000
        /*0050*/ 	.short	0x0001
        /*0052*/ 	.short	0x0008
        /*0054*/ 	.byte	0x00, 0xf5, 0x21, 0x00


	//----- nvinfo : EIATTR_KPARAM_INFO
	.align		4
.L_17:
        /*0058*/ 	.byte	0x04, 0x17
        /*005a*/ 	.short	(.L_19 - .L_18)
.L_18:
        /*005c*/ 	.word	0x00000000
        /*0060*/ 	.short	0x0000
        /*0062*/ 	.short	0x0000
        /*0064*/ 	.byte	0x00, 0xf5, 0x21, 0x00


	//----- nvinfo : EIATTR_SPARSE_MMA_MASK
	.align		4
.L_19:
        /*0068*/ 	.byte	0x03, 0x50
        /*006a*/ 	.short	0x0000


	//----- nvinfo : EIATTR_MAXREG_COUNT
	.align		4
        /*006c*/ 	.byte	0x03, 0x1b
        /*006e*/ 	.short	0x00ff


	//----- nvinfo : EIATTR_MERCURY_ISA_VERSION
	.align		4
        /*0070*/ 	.byte	0x03, 0x5f
        /*0072*/ 	.short	0x0101


	//----- nvinfo : EIATTR_VRC_CTA_INIT_COUNT
	.align		4
        /*0074*/ 	.byte	0x02, 0x4a
	.zero		1
	.zero		1


	//----- nvinfo : EIATTR_EXIT_INSTR_OFFSETS
	.align		4
        /*0078*/ 	.byte	0x04, 0x1c
        /*007a*/ 	.short	(.L_21 - .L_20)


	//   ....[0]....
.L_20:
        /*007c*/ 	.word	0x00000030


	//   ....[1]....
        /*0080*/ 	.word	0x000007c0


	//----- nvinfo : EIATTR_CRS_STACK_SIZE
	.align		4
.L_21:
        /*0084*/ 	.byte	0x04, 0x1e
        /*0086*/ 	.short	(.L_23 - .L_22)
.L_22:
        /*0088*/ 	.word	0x00000000


	//----- nvinfo : EIATTR_CBANK_PARAM_SIZE
	.align		4
.L_23:
        /*008c*/ 	.byte	0x03, 0x19
        /*008e*/ 	.short	0x0034


	//----- nvinfo : EIATTR_PARAM_CBANK
	.align		4
        /*0090*/ 	.byte	0x04, 0x0a
        /*0092*/ 	.short	(.L_25 - .L_24)
	.align		4
.L_24:
        /*0094*/ 	.word	index@(.nv.constant0._Z19cuda_kernel_projectPhS_6float3mmi)
        /*0098*/ 	.short	0x0380
        /*009a*/ 	.short	0x0034


	//----- nvinfo : EIATTR_SW_WAR
	.align		4
.L_25:
        /*009c*/ 	.byte	0x04, 0x36
        /*009e*/ 	.short	(.L_27 - .L_26)
.L_26:
        /*00a0*/ 	.word	0x00000008
.L_27:


//--------------------- .nv.callgraph             --------------------------
	.section	.nv.callgraph,"",@"SHT_CUDA_CALLGRAPH"
	.align	4
	.sectionentsize	8
	.align		4
        /*0000*/ 	.word	0x00000000
	.align		4
        /*0004*/ 	.word	0xffffffff
	.align		4
        /*0008*/ 	.word	0x00000000
	.align		4
        /*000c*/ 	.word	0xfffffffe
	.align		4
        /*0010*/ 	.word	0x00000000
	.align		4
        /*0014*/ 	.word	0xfffffffd
	.align		4
        /*0018*/ 	.word	0x00000000
	.align		4
        /*001c*/ 	.word	0xfffffffc


//--------------------- .text._Z19cuda_kernel_projectPhS_6float3mmi --------------------------
	.section	.text._Z19cuda_kernel_projectPhS_6float3mmi,"ax",@progbits
	.align	128
        .global         _Z19cuda_kernel_projectPhS_6float3mmi
        .type           _Z19cuda_kernel_projectPhS_6float3mmi,@function
        .size           _Z19cuda_kernel_projectPhS_6float3mmi,(.L_x_4 - _Z19cuda_kernel_projectPhS_6float3mmi)
        .other          _Z19cuda_kernel_projectPhS_6float3mmi,@"STO_CUDA_ENTRY STV_DEFAULT"
_Z19cuda_kernel_projectPhS_6float3mmi:
.text._Z19cuda_kernel_projectPhS_6float3mmi:
[----:B------:R-:W-:Y:S01]  /*0000*/  LDC R1, c[0x0][0x37c] ;  /* 0x0000df00ff017b82 */ /* 0x000fe20000000800 */
[----:B------:R-:W0:Y:S02]  /*0010*/  LDCU UR4, c[0x0][0x398] ;  /* 0x00007300ff0477ac */ /* 0x000e240008000800 */
[----:B0-----:R-:W-:-:S13]  /*0020*/  FSETP.LT.AND P0, PT, RZ, UR4, PT ;  /* 0x00000004ff007c0b */ /* 0x001fda000bf01000 */
[----:B------:R-:W-:Y:S05]  /*0030*/  @!P0 EXIT ;  /* 0x000000000000894d */ /* 0x000fea0003800000 */
[----:B------:R-:W0:Y:S01]  /*0040*/  S2R R17, SR_TID.Y ;  /* 0x0000000000117919 */ /* 0x000e220000002200 */
[----:B------:R-:W1:Y:S01]  /*0050*/  LDCU UR4, c[0x0][0x360] ;  /* 0x00006c00ff0477ac */ /* 0x000e620008000800 */
[----:B------:R-:W-:Y:S01]  /*0060*/  IMAD.MOV.U32 R5, RZ, RZ, RZ ;  /* 0x000000ffff057224 */ /* 0x000fe200078e00ff */
[----:B------:R-:W0:Y:S01]  /*0070*/  S2R R0, SR_CTAID.Y ;  /* 0x0000000000007919 */ /* 0x000e220000002600 */
[----:B------:R-:W0:Y:S01]  /*0080*/  LDCU UR5, c[0x0][0x364] ;  /* 0x00006c80ff0577ac */ /* 0x000e220008000800 */
[----:B------:R-:W1:Y:S01]  /*0090*/  S2R R8, SR_TID.X ;  /* 0x0000000000087919 */ /* 0x000e620000002100 */
[----:B------:R-:W2:Y:S01]  /*00a0*/  LDCU.64 UR6, c[0x0][0x390] ;  /* 0x00007200ff0677ac */ /* 0x000ea20008000a00 */
[----:B------:R-:W1:Y:S01]  /*00b0*/  S2R R3, SR_CTAID.X ;  /* 0x0000000000037919 */ /* 0x000e620000002500 */
[----:B------:R-:W3:Y:S01]  /*00c0*/  LDCU.64 UR10, c[0x0][0x3a0] ;  /* 0x00007400ff0a77ac */ /* 0x000ee20008000a00 */
[----:B------:R-:W4:Y:S01]  /*00d0*/  LDCU.64 UR8, c[0x0][0x358] ;  /* 0x00006b00ff0877ac */ /* 0x000f220008000a00 */
[----:B------:R-:W0:Y:S01]  /*00e0*/  LDCU UR17, c[0x0][0x398] ;  /* 0x00007300ff1177ac */ /* 0x000e220008000800 */
[----:B------:R-:W0:Y:S01]  /*00f0*/  LDCU.128 UR20, c[0x0][0x3a0] ;  /* 0x00007400ff1477ac */ /* 0x000e220008000c00 */
[----:B------:R-:W0:Y:S02]  /*0100*/  LDCU.128 UR12, c[0x0][0x380] ;  /* 0x00007000ff0c77ac */ /* 0x000e240008000c00 */
[----:B0-----:R-:W-:Y:S01]  /*0110*/  IMAD R17, R0, UR5, R17 ;  /* 0x0000000500117c24 */ /* 0x001fe2000f8e0211 */
[----:B------:R-:W0:Y:S03]  /*0120*/  LDCU UR5, c[0x0][0x3b0] ;  /* 0x00007600ff0577ac */ /* 0x000e260008000800 */
[----:B------:R-:W-:-:S02]  /*0130*/  VIADD R11, R17, 0x1 ;  /* 0x00000001110b7836 */ /* 0x000fc40000000000 */
[----:B------:R-:W-:Y:S02]  /*0140*/  VIADD R13, R17, 0xffffffff ;  /* 0xffffffff110d7836 */ /* 0x000fe40000000000 */
[----:B-1----:R-:W-:Y:S01]  /*0150*/  IMAD R8, R3, UR4, R8 ;  /* 0x0000000403087c24 */ /* 0x002fe2000f8e0208 */
[----:B------:R-:W-:-:S03]  /*0160*/  I2FP.F32.U32 R0, R11 ;  /* 0x0000000b00007245 */ /* 0x000fc60000201000 */
[----:B------:R-:W-:Y:S01]  /*0170*/  VIADD R9, R8, 0x1 ;  /* 0x0000000108097836 */ /* 0x000fe20000000000 */
[----:B--2---:R-:W-:Y:S01]  /*0180*/  FSETP.GEU.AND P0, PT, R0, UR7, PT ;  /* 0x0000000700007c0b */ /* 0x004fe2000bf0e000 */
[----:B------:R-:W-:-:S03]  /*0190*/  IMAD.SHL.U32 R4, R8, 0x4, RZ ;  /* 0x0000000408047824 */ /* 0x000fc600078e00ff */
[----:B------:R-:W-:Y:S01]  /*01a0*/  I2FP.F32.S32 R9, R9 ;  /* 0x0000000900097245 */ /* 0x000fe20000201400 */
[--C-:B---3--:R-:W-:Y:S01]  /*01b0*/  IMAD.WIDE.U32 R2, R11, UR10, R4.reuse ;  /* 0x0000000a0b027c25 */ /* 0x108fe2000f8e0004 */
[----:B0-----:R-:W-:Y:S02]  /*01c0*/  USHF.R.S32.HI UR4, URZ, 0x1f, UR5 ;  /* 0x0000001fff047899 */ /* 0x001fe40008011405 */
[----:B------:R-:W-:Y:S01]  /*01d0*/  FSETP.GEU.OR P0, PT, R9, UR6, P0 ;  /* 0x0000000609007c0b */ /* 0x000fe2000870e400 */
[--C-:B------:R-:W-:Y:S01]  /*01e0*/  IMAD.WIDE.U32 R6, R13, UR10, R4.reuse ;  /* 0x0000000a0d067c25 */ /* 0x100fe2000f8e0004 */
[----:B------:R-:W-:Y:S02]  /*01f0*/  IADD3 R0, P2, PT, R2, UR5, RZ ;  /* 0x0000000502007c10 */ /* 0x000fe4000ff5e0ff */
[----:B------:R-:W-:Y:S01]  /*0200*/  ISETP.LT.OR P0, PT, R8, 0x2, P0 ;  /* 0x000000020800780c */ /* 0x000fe20000701670 */
[----:B------:R-:W-:Y:S01]  /*0210*/  VIADD R22, R4, 0xfffffffc ;  /* 0xfffffffc04167836 */ /* 0x000fe20000000000 */
[----:B------:R-:W-:Y:S01]  /*0220*/  IADD3 R16, P1, PT, R6, UR5, RZ ;  /* 0x0000000506107c10 */ /* 0x000fe2000ff3e0ff */
[----:B------:R-:W-:Y:S01]  /*0230*/  VIADD R21, R4, 0x4 ;  /* 0x0000000404157836 */ /* 0x000fe20000000000 */
[C---:B------:R-:W-:Y:S01]  /*0240*/  ISETP.LT.U32.OR P0, PT, R17.reuse, 0x2, P0 ;  /* 0x000000021100780c */ /* 0x040fe20000701470 */
[----:B------:R-:W-:Y:S01]  /*0250*/  IMAD.WIDE.U32 R4, R17, UR10, R4 ;  /* 0x0000000a11047c25 */ /* 0x000fe2000f8e0004 */
[----:B------:R-:W-:-:S02]  /*0260*/  IADD3 R19, P4, PT, R22, UR5, RZ ;  /* 0x0000000516137c10 */ /* 0x000fc4000ff9e0ff */
[----:B------:R-:W-:Y:S01]  /*0270*/  IADD3 R18, P3, PT, R21, UR5, RZ ;  /* 0x0000000515127c10 */ /* 0x000fe2000ff7e0ff */
[----:B------:R-:W-:Y:S01]  /*0280*/  IMAD R23, R11, UR11, R3 ;  /* 0x0000000b0b177c24 */ /* 0x000fe2000f8e0203 */
[----:B------:R-:W-:Y:S01]  /*0290*/  IADD3 R2, P5, PT, R4, UR5, RZ ;  /* 0x0000000504027c10 */ /* 0x000fe2000ffbe0ff */
[----:B------:R-:W-:Y:S01]  /*02a0*/  IMAD R24, R13, UR11, R7 ;  /* 0x0000000b0d187c24 */ /* 0x000fe2000f8e0207 */
[----:B------:R-:W-:Y:S01]  /*02b0*/  LEA.HI.X.SX32 R21, R21, UR4, 0x1, P3 ;  /* 0x0000000415157c11 */ /* 0x000fe200098f0eff */
[----:B------:R-:W-:Y:S01]  /*02c0*/  IMAD R20, R17, UR11, R5 ;  /* 0x0000000b11147c24 */ /* 0x000fe2000f8e0205 */
[----:B------:R-:W-:Y:S02]  /*02d0*/  LEA.HI.X.SX32 R22, R22, UR4, 0x1, P4 ;  /* 0x0000000416167c11 */ /* 0x000fe4000a0f0eff */
[----:B------:R-:W-:Y:S02]  /*02e0*/  IADD3.X R23, PT, PT, R23, UR4, RZ, P2, !PT ;  /* 0x0000000417177c10 */ /* 0x000fe400097fe4ff */
[----:B------:R-:W-:-:S02]  /*02f0*/  IADD3.X R24, PT, PT, R24, UR4, RZ, P1, !PT ;  /* 0x0000000418187c10 */ /* 0x000fc40008ffe4ff */
[----:B------:R-:W-:Y:S01]  /*0300*/  IADD3.X R3, PT, PT, R20, UR4, RZ, P5, !PT ;  /* 0x0000000414037c10 */ /* 0x000fe2000affe4ff */
[----:B----4-:R-:W-:-:S06]  /*0310*/  UMOV UR4, URZ ;  /* 0x000000ff00047c82 */ /* 0x010fcc0008000000 */
.L_x_2:
[----:B------:R-:W-:Y:S04]  /*0320*/  BSSY.RECONVERGENT B0, `(.L_x_0) ;  /* 0x0000045000007945 */ /* 0x000fe80003800200 */
[----:B------:R-:W-:Y:S05]  /*0330*/  @P0 BRA `(.L_x_1) ;  /* 0x00000004000c0947 */ /* 0x000fea0003800000 */
[----:B------:R-:W-:Y:S02]  /*0340*/  UISETP.GE.U32.AND UP0, UPT, UR4, 0x2, UPT ;  /* 0x000000020400788c */ /* 0x000fe4000bf06070 */
[----:B------:R-:W-:-:S04]  /*0350*/  UIADD3 UR16, UPT, UPT, UR4, 0x1, URZ ;  /* 0x0000000104107890 */ /* 0x000fc8000fffe0ff */
[----:B------:R-:W-:Y:S02]  /*0360*/  PLOP3.LUT P1, PT, PT, PT, UP0, 0x80, 0x8 ;  /* 0x000000000008781c */ /* 0x000fe40003f2f008 */
[----:B------:R-:W-:-:S04]  /*0370*/  I2FP.F32.U32 R6, UR16 ;  /* 0x0000001000067c45 */ /* 0x000fc80008201000 */
[----:B------:R-:W-:-:S13]  /*0380*/  FSETP.GEU.OR P1, PT, R6, UR17, !P1 ;  /* 0x0000001106007c0b */ /* 0x000fda000cf2e400 */
[----:B------:R-:W-:Y:S05]  /*0390*/  @P1 BRA `(.L_x_1) ;  /* 0x0000000000f41947 */ /* 0x000fea0003800000 */
[----:B------:R-:W-:Y:S01]  /*03a0*/  UIMAD.WIDE.U32 UR10, UR4, UR22, URZ ;  /* 0x00000016040a72a5 */ /* 0x000fe2000f8e00ff */
[----:B------:R-:W-:Y:S02]  /*03b0*/  IMAD.U32 R11, RZ, RZ, UR14 ;  /* 0x0000000eff0b7e24 */ /* 0x000fe4000f8e00ff */
[----:B------:R-:W-:Y:S01]  /*03c0*/  IMAD.U32 R13, RZ, RZ, UR15 ;  /* 0x0000000fff0d7e24 */ /* 0x000fe2000f8e00ff */
[----:B------:R-:W-:Y:S02]  /*03d0*/  UIMAD UR7, UR4, UR23, UR11 ;  /* 0x00000017040772a4 */ /* 0x000fe4000f8e020b */
[----:B------:R-:W-:Y:S01]  /*03e0*/  IMAD.U32 R9, RZ, RZ, UR11 ;  /* 0x0000000bff097e24 */ /* 0x000fe2000f8e00ff */
[----:B------:R-:W-:Y:S01]  /*03f0*/  IADD3 R6, P1, P2, R4, UR10, R11 ;  /* 0x0000000a04067c10 */ /* 0x000fe2000fa3e00b */
[----:B------:R-:W-:Y:S02]  /*0400*/  IMAD.U32 R8, RZ, RZ, UR10 ;  /* 0x0000000aff087e24 */ /* 0x000fe4000f8e00ff */
[----:B------:R-:W-:-:S02]  /*0410*/  IMAD.U32 R9, RZ, RZ, UR7 ;  /* 0x00000007ff097e24 */ /* 0x000fc4000f8e00ff */
[----:B------:R-:W-:-:S04]  /*0420*/  IMAD.WIDE.U32 R8, R17, UR20, R8 ;  /* 0x0000001411087c25 */ /* 0x000fc8000f8e0008 */
[----:B------:R-:W-:Y:S01]  /*0430*/  IMAD R7, R17, UR21, R9 ;  /* 0x0000001511077c24 */ /* 0x000fe2000f8e0209 */
[--C-:B------:R-:W-:Y:S02]  /*0440*/  IADD3 R10, P3, P4, R18, UR12, R8.reuse ;  /* 0x0000000c120a7c10 */ /* 0x100fe4000fc7e008 */
[----:B------:R-:W-:Y:S02]  /*0450*/  IADD3 R8, P5, P6, R19, UR12, R8 ;  /* 0x0000000c13087c10 */ /* 0x000fe4000febe008 */
[--C-:B------:R-:W-:Y:S02]  /*0460*/  IADD3.X R11, PT, PT, R21, UR13, R7.reuse, P3, P4 ;  /* 0x0000000d150b7c10 */ /* 0x100fe40009fe8407 */
[----:B------:R-:W-:Y:S02]  /*0470*/  IADD3.X R9, PT, PT, R22, UR13, R7, P5, P6 ;  /* 0x0000000d16097c10 */ /* 0x000fe4000afec407 */
[----:B------:R-:W-:Y:S01]  /*0480*/  IADD3.X R7, PT, PT, R20, UR7, R13, P1, P2 ;  /* 0x0000000714077c10 */ /* 0x000fe20008fe440d */
[----:B------:R-:W2:Y:S04]  /*0490*/  LDG.E.U8 R10, desc[UR8][R10.64] ;  /* 0x000000080a0a7981 */ /* 0x000ea8000c1e1100 */
[----:B------:R-:W2:Y:S04]  /*04a0*/  LDG.E.U8 R9, desc[UR8][R8.64] ;  /* 0x0000000808097981 */ /* 0x000ea8000c1e1100 */
[----:B------:R-:W3:Y:S01]  /*04b0*/  LDG.E.U8 R12, desc[UR8][R6.64] ;  /* 0x00000008060c7981 */ /* 0x000ee2000c1e1100 */
[----:B------:R-:W-:Y:S01]  /*04c0*/  UIADD3 UR5, UPT, UPT, UR4, -0x1, URZ ;  /* 0xffffffff04057890 */ /* 0x000fe2000fffe0ff */
[----:B------:R-:W-:-:S03]  /*04d0*/  IMAD.U32 R15, RZ, RZ, UR22 ;  /* 0x00000016ff0f7e24 */ /* 0x000fc6000f8e00ff */
[----:B------:R-:W-:-:S04]  /*04e0*/  USHF.R.S32.HI UR6, URZ, 0x1f, UR5 ;  /* 0x0000001fff067899 */ /* 0x000fc80008011405 */
[----:B------:R-:W-:-:S04]  /*04f0*/  UIMAD UR6, UR6, UR22, URZ ;  /* 0x00000016060672a4 */ /* 0x000fc8000f8e02ff */
[----:B------:R-:W-:Y:S01]  /*0500*/  UIMAD UR6, UR5, UR23, UR6 ;  /* 0x00000017050672a4 */ /* 0x000fe2000f8e0206 */
[----:B--2---:R-:W-:Y:S02]  /*0510*/  IMAD.IADD R13, R10, 0x1, -R9 ;  /* 0x000000010a0d7824 */ /* 0x004fe400078e0a09 */
[C-C-:B------:R-:W-:Y:S01]  /*0520*/  IMAD.WIDE.U32 R10, R15.reuse, UR16, R2.reuse ;  /* 0x000000100f0a7c25 */ /* 0x140fe2000f8e0002 */
[----:B---3--:R-:W-:Y:S02]  /*0530*/  I2FP.F32.U32 R12, R12 ;  /* 0x0000000c000c7245 */ /* 0x008fe40000201000 */
[----:B------:R-:W-:Y:S01]  /*0540*/  I2FP.F32.S32 R13, R13 ;  /* 0x0000000d000d7245 */ /* 0x000fe20000201400 */
[----:B------:R-:W-:Y:S01]  /*0550*/  IMAD.WIDE.U32 R8, R15, UR5, R2 ;  /* 0x000000050f087c25 */ /* 0x000fe2000f8e0002 */
[----:B------:R-:W-:-:S03]  /*0560*/  IADD3 R10, P2, PT, R10, UR12, RZ ;  /* 0x0000000c0a0a7c10 */ /* 0x000fc6000ff5e0ff */
[----:B------:R-:W-:Y:S01]  /*0570*/  FFMA R12, R13, -0.5, R12 ;  /* 0xbf0000000d0c7823 */ /* 0x000fe2000000000c */
[----:B------:R-:W-:Y:S01]  /*0580*/  IMAD.U32 R13, RZ, RZ, UR23 ;  /* 0x00000017ff0d7e24 */ /* 0x000fe2000f8e00ff */
[----:B------:R-:W-:Y:S01]  /*0590*/  IADD3 R8, P1, PT, R8, UR12, RZ ;  /* 0x0000000c08087c10 */ /* 0x000fe2000ff3e0ff */
[----:B------:R-:W-:Y:S01]  /*05a0*/  IMAD.U32 R15, RZ, RZ, UR13 ;  /* 0x0000000dff0f7e24 */ /* 0x000fe2000f8e00ff */
[----:B------:R0:W1:Y:S01]  /*05b0*/  F2I.U32.TRUNC.NTZ R25, R12 ;  /* 0x0000000c00197305 */ /* 0x000062000020f000 */
[----:B------:R-:W-:-:S03]  /*05c0*/  IMAD R11, R13, UR16, R11 ;  /* 0x000000100d0b7c24 */ /* 0x000fc6000f8e020b */
[----:B------:R-:W-:Y:S02]  /*05d0*/  IADD3.X R9, PT, PT, R15, UR6, R9, P1, !PT ;  /* 0x000000060f097c10 */ /* 0x000fe40008ffe409 */
[----:B------:R-:W-:Y:S01]  /*05e0*/  IADD3.X R11, PT, PT, R11, UR13, RZ, P2, !PT ;  /* 0x0000000d0b0b7c10 */ /* 0x000fe200097fe4ff */
[----:B0-----:R-:W2:Y:S04]  /*05f0*/  LDG.E.U8 R12, desc[UR8][R6.64+0x1] ;  /* 0x00000108060c7981 */ /* 0x001ea8000c1e1100 */
[----:B-1----:R0:W-:Y:S04]  /*0600*/  STG.E.U8 desc[UR8][R6.64], R25 ;  /* 0x0000001906007986 */ /* 0x0021e8000c101108 */
[----:B------:R-:W3:Y:S04]  /*0610*/  LDG.E.U8 R8, desc[UR8][R8.64] ;  /* 0x0000000808087981 */ /* 0x000ee8000c1e1100 */
[----:B------:R-:W3:Y:S01]  /*0620*/  LDG.E.U8 R11, desc[UR8][R10.64] ;  /* 0x000000080a0b7981 */ /* 0x000ee2000c1e1100 */
[----:B--2---:R-:W-:Y:S01]  /*0630*/  I2FP.F32.U32 R12, R12 ;  /* 0x0000000c000c7245 */ /* 0x004fe20000201000 */
[----:B---3--:R-:W-:-:S02]  /*0640*/  IMAD.IADD R13, R8, 0x1, -R11 ;  /* 0x00000001080d7824 */ /* 0x008fc400078e0a0b */
[----:B------:R-:W2:Y:S03]  /*0650*/  LDG.E.U8 R8, desc[UR8][R6.64+0x2] ;  /* 0x0000020806087981 */ /* 0x000ea6000c1e1100 */
[----:B------:R-:W-:-:S05]  /*0660*/  I2FP.F32.S32 R13, R13 ;  /* 0x0000000d000d7245 */ /* 0x000fca0000201400 */
[----:B------:R-:W-:Y:S01]  /*0670*/  FFMA R26, R13, -0.5, R12 ;  /* 0xbf0000000d1a7823 */ /* 0x000fe2000000000c */
[----:B------:R-:W-:-:S03]  /*0680*/  IMAD.U32 R13, RZ, RZ, UR12 ;  /* 0x0000000cff0d7e24 */ /* 0x000fc6000f8e00ff */
[----:B------:R-:W1:Y:S02]  /*0690*/  F2I.U32.TRUNC.NTZ R27, R26 ;  /* 0x0000001a001b7305 */ /* 0x000e64000020f000 */
[--C-:B------:R-:W-:Y:S02]  /*06a0*/  IADD3 R12, P1, P2, R0, UR10, R13.reuse ;  /* 0x0000000a000c7c10 */ /* 0x100fe4000fa3e00d */
[----:B------:R-:W-:Y:S02]  /*06b0*/  IADD3 R14, P3, P4, R16, UR10, R13 ;  /* 0x0000000a100e7c10 */ /* 0x000fe4000fc7e00d */
[--C-:B------:R-:W-:Y:S02]  /*06c0*/  IADD3.X R13, PT, PT, R23, UR7, R15.reuse, P1, P2 ;  /* 0x00000007170d7c10 */ /* 0x100fe40008fe440f */
[----:B------:R-:W-:Y:S01]  /*06d0*/  IADD3.X R15, PT, PT, R24, UR7, R15, P3, P4 ;  /* 0x00000007180f7c10 */ /* 0x000fe20009fe840f */
[----:B-1----:R0:W-:Y:S04]  /*06e0*/  STG.E.U8 desc[UR8][R6.64+0x1], R27 ;  /* 0x0000011b06007986 */ /* 0x0021e8000c101108 */
[----:B------:R-:W3:Y:S04]  /*06f0*/  LDG.E.U8 R12, desc[UR8][R12.64] ;  /* 0x000000080c0c7981 */ /* 0x000ee8000c1e1100 */
[----:B------:R-:W3:Y:S01]  /*0700*/  LDG.E.U8 R15, desc[UR8][R14.64] ;  /* 0x000000080e0f7981 */ /* 0x000ee2000c1e1100 */
[----:B--2---:R-:W-:Y:S01]  /*0710*/  I2FP.F32.U32 R8, R8 ;  /* 0x0000000800087245 */ /* 0x004fe20000201000 */
[----:B---3--:R-:W-:-:S05]  /*0720*/  IMAD.IADD R9, R12, 0x1, -R15 ;  /* 0x000000010c097824 */ /* 0x008fca00078e0a0f */
[----:B------:R-:W-:-:S05]  /*0730*/  I2FP.F32.S32 R9, R9 ;  /* 0x0000000900097245 */ /* 0x000fca0000201400 */
[----:B------:R-:W-:-:S04]  /*0740*/  FFMA R8, R9, -0.5, R8 ;  /* 0xbf00000009087823 */ /* 0x000fc80000000008 */
[----:B------:R-:W1:Y:S02]  /*0750*/  F2I.U32.TRUNC.NTZ R9, R8 ;  /* 0x0000000800097305 */ /* 0x000e64000020f000 */
[----:B-1----:R0:W-:Y:S02]  /*0760*/  STG.E.U8 desc[UR8][R6.64+0x2], R9 ;  /* 0x0000020906007986 */ /* 0x0021e4000c101108 */
.L_x_1:
[----:B------:R-:W-:Y:S05]  /*0770*/  BSYNC.RECONVERGENT B0 ;  /* 0x0000000000007941 */ /* 0x000fea0003800200 */
.L_x_0:
[----:B------:R-:W-:-:S06]  /*0780*/  UIADD3 UR4, UPT, UPT, UR4, 0x1, URZ ;  /* 0x0000000104047890 */ /* 0x000fcc000fffe0ff */
[----:B0-----:R-:W-:-:S04]  /*0790*/  I2FP.F32.U32 R6, UR4 ;  /* 0x0000000400067c45 */ /* 0x001fc80008201000 */
[----:B------:R-:W-:-:S13]  /*07a0*/  FSETP.GEU.AND P1, PT, R6, UR17, PT ;  /* 0x0000001106007c0b */ /* 0x000fda000bf2e000 */
[----:B------:R-:W-:Y:S05]  /*07b0*/  @!P1 BRA `(.L_x_2) ;  /* 0xfffffff800d89947 */ /* 0x000fea000383ffff */
[----:B------:R-:W-:Y:S05]  /*07c0*/  EXIT ;  /* 0x000000000000794d */ /* 0x000fea0003800000 */
.L_x_3:
[----:B------:R-:W-:-:S00]  /*07d0*/  BRA `(.L_x_3) ;  /* 0xfffffffc00fc7947 */ /* 0x000fc0000383ffff */
[----:B------:R-:W-:-:S00]  /*07e0*/  NOP ;  /* 0x0000000000007918 */ /* 0x000fc00000000000 */
        /* <DEDUP_REMOVED lines=9> */
.L_x_4:


//--------------------- .nv.shared.reserved.0     --------------------------
	.section	.nv.shared.reserved.0,"aw",@nobits
	.weak		__nv_reservedSMEM_offset_0_alias
	.size		__nv_reservedSMEM_offset_0_alias, 0, 64
	.other		__nv_reservedSMEM_offset_0_alias,@"STO_CUDA_RESERVED_SHARED STV_DEFAULT"
__nv_reservedSMEM_offset_0_alias:
	.zero		0
	.zero		64


//--------------------- .nv.constant0._Z19cuda_kernel_projectPhS_6float3mmi --------------------------
	.section	.nv.constant0._Z19cuda_kernel_projectPhS_6float3mmi,"a",@progbits
	.sectionflags	@""
	.align	4
.nv.constant0._Z19cuda_kernel_projectPhS_6float3mmi:
	.zero		948


//--------------------- SYMBOLS --------------------------

	.type		.nv.reservedSmem.offset0,@object
	.size		.nv.reservedSmem.offset0,0x4
